//
// Generated by NVIDIA NVVM Compiler
//
// Compiler Build ID: CL-36424714
// Cuda compilation tools, release 13.0, V13.0.88
// Based on NVVM 20.0.0
//

.version 9.0
.target sm_100
.address_size 64

	// .globl	_Z3sumPKfS0_Pfjjj
.const .align 4 .b8 conv[24];

.visible .entry _Z3sumPKfS0_Pfjjj(
	.param .u64 .ptr .align 1 _Z3sumPKfS0_Pfjjj_param_0,
	.param .u64 .ptr .align 1 _Z3sumPKfS0_Pfjjj_param_1,
	.param .u64 .ptr .align 1 _Z3sumPKfS0_Pfjjj_param_2,
	.param .u32 _Z3sumPKfS0_Pfjjj_param_3,
	.param .u32 _Z3sumPKfS0_Pfjjj_param_4,
	.param .u32 _Z3sumPKfS0_Pfjjj_param_5
)
{
	.reg .pred 	%p<5>;
	.reg .b32 	%r<28>;
	.reg .b32 	%f<7>;
	.reg .b64 	%rd<15>;

	ld.param.u64 	%rd5, [_Z3sumPKfS0_Pfjjj_param_0];
	ld.param.u64 	%rd6, [_Z3sumPKfS0_Pfjjj_param_1];
	ld.param.u64 	%rd7, [_Z3sumPKfS0_Pfjjj_param_2];
	ld.param.u32 	%r13, [_Z3sumPKfS0_Pfjjj_param_3];
	ld.param.u32 	%r14, [_Z3sumPKfS0_Pfjjj_param_4];
	ld.param.u32 	%r15, [_Z3sumPKfS0_Pfjjj_param_5];
	mov.u32 	%r16, %tid.x;
	mov.u32 	%r1, %ntid.x;
	mov.u32 	%r17, %ctaid.x;
	mad.lo.s32 	%r2, %r1, %r17, %r16;
	mov.u32 	%r18, %tid.y;
	mov.u32 	%r3, %ntid.y;
	mov.u32 	%r19, %ctaid.y;
	mad.lo.s32 	%r26, %r3, %r19, %r18;
	setp.ge.u32 	%p1, %r26, %r13;
	@%p1 bra 	$L__BB0_6;
	add.s32 	%r5, %r13, 2;
	add.s32 	%r20, %r15, 1;
	mul.wide.u32 	%rd8, %r20, 4;
	mov.u64 	%rd9, conv;
	add.s64 	%rd1, %rd9, %rd8;
	mov.u32 	%r21, %nctaid.x;
	mul.lo.s32 	%r6, %r1, %r21;
	mov.u32 	%r22, %nctaid.y;
	mul.lo.s32 	%r7, %r3, %r22;
	cvta.to.global.u64 	%rd2, %rd5;
	cvta.to.global.u64 	%rd3, %rd6;
	cvta.to.global.u64 	%rd4, %rd7;
$L__BB0_2:
	setp.ge.u32 	%p2, %r2, %r14;
	@%p2 bra 	$L__BB0_5;
	add.s32 	%r9, %r26, 1;
	ld.const.f32 	%f1, [%rd1];
	mov.u32 	%r27, %r2;
$L__BB0_4:
	mad.lo.s32 	%r23, %r27, %r13, %r26;
	mad.lo.s32 	%r24, %r5, %r27, %r5;
	add.s32 	%r25, %r9, %r24;
	mul.wide.u32 	%rd10, %r25, 4;
	add.s64 	%rd11, %rd2, %rd10;
	ld.global.f32 	%f2, [%rd11];
	add.s64 	%rd12, %rd3, %rd10;
	ld.global.f32 	%f3, [%rd12];
	add.f32 	%f4, %f2, %f3;
	mul.wide.u32 	%rd13, %r23, 4;
	add.s64 	%rd14, %rd4, %rd13;
	ld.global.f32 	%f5, [%rd14];
	fma.rn.f32 	%f6, %f1, %f5, %f4;
	st.global.f32 	[%rd14], %f6;
	add.s32 	%r27, %r27, %r6;
	setp.lt.u32 	%p3, %r27, %r14;
	@%p3 bra 	$L__BB0_4;
$L__BB0_5:
	add.s32 	%r26, %r26, %r7;
	setp.lt.u32 	%p4, %r26, %r13;
	@%p4 bra 	$L__BB0_2;
$L__BB0_6:
	ret;

}
	// .globl	_Z8calc2memPfS_PKfjjjj
.visible .entry _Z8calc2memPfS_PKfjjjj(
	.param .u64 .ptr .align 1 _Z8calc2memPfS_PKfjjjj_param_0,
	.param .u64 .ptr .align 1 _Z8calc2memPfS_PKfjjjj_param_1,
	.param .u64 .ptr .align 1 _Z8calc2memPfS_PKfjjjj_param_2,
	.param .u32 _Z8calc2memPfS_PKfjjjj_param_3,
	.param .u32 _Z8calc2memPfS_PKfjjjj_param_4,
	.param .u32 _Z8calc2memPfS_PKfjjjj_param_5,
	.param .u32 _Z8calc2memPfS_PKfjjjj_param_6
)
{
	.reg .pred 	%p<5>;
	.reg .b32 	%r<31>;
	.reg .b32 	%f<7>;
	.reg .b64 	%rd<18>;

	ld.param.u64 	%rd6, [_Z8calc2memPfS_PKfjjjj_param_0];
	ld.param.u64 	%rd7, [_Z8calc2memPfS_PKfjjjj_param_1];
	ld.param.u64 	%rd8, [_Z8calc2memPfS_PKfjjjj_param_2];
	ld.param.u32 	%r13, [_Z8calc2memPfS_PKfjjjj_param_3];
	ld.param.u32 	%r14, [_Z8calc2memPfS_PKfjjjj_param_4];
	ld.param.u32 	%r15, [_Z8calc2memPfS_PKfjjjj_param_5];
	ld.param.u32 	%r16, [_Z8calc2memPfS_PKfjjjj_param_6];
	mov.u32 	%r17, %tid.x;
	mov.u32 	%r1, %ntid.x;
	mov.u32 	%r18, %ctaid.x;
	mad.lo.s32 	%r2, %r1, %r18, %r17;
	mov.u32 	%r19, %tid.y;
	mov.u32 	%r3, %ntid.y;
	mov.u32 	%r20, %ctaid.y;
	mad.lo.s32 	%r29, %r3, %r20, %r19;
	setp.ge.u32 	%p1, %r29, %r13;
	@%p1 bra 	$L__BB1_6;
	add.s32 	%r5, %r13, 2;
	mul.wide.u32 	%rd9, %r16, 4;
	mov.u64 	%rd10, conv;
	add.s64 	%rd1, %rd10, %rd9;
	add.s32 	%r21, %r16, 2;
	mul.wide.u32 	%rd11, %r21, 4;
	add.s64 	%rd2, %rd10, %rd11;
	mov.u32 	%r22, %nctaid.x;
	mul.lo.s32 	%r6, %r1, %r22;
	mov.u32 	%r23, %nctaid.y;
	mul.lo.s32 	%r7, %r3, %r23;
	cvta.to.global.u64 	%rd3, %rd8;
	cvta.to.global.u64 	%rd4, %rd6;
	cvta.to.global.u64 	%rd5, %rd7;
$L__BB1_2:
	setp.ge.u32 	%p2, %r2, %r14;
	@%p2 bra 	$L__BB1_5;
	add.s32 	%r9, %r29, 1;
	ld.const.f32 	%f1, [%rd1];
	ld.const.f32 	%f2, [%rd2];
	mov.u32 	%r30, %r2;
$L__BB1_4:
	mad.lo.s32 	%r24, %r30, %r13, %r29;
	mad.lo.s32 	%r25, %r5, %r30, %r5;
	add.s32 	%r26, %r9, %r25;
	mul.wide.u32 	%rd12, %r24, 4;
	add.s64 	%rd13, %rd3, %rd12;
	ld.global.f32 	%f3, [%rd13];
	mul.f32 	%f4, %f1, %f3;
	sub.s32 	%r27, %r26, %r15;
	mul.wide.u32 	%rd14, %r27, 4;
	add.s64 	%rd15, %rd4, %rd14;
	st.global.f32 	[%rd15], %f4;
	ld.global.f32 	%f5, [%rd13];
	mul.f32 	%f6, %f2, %f5;
	add.s32 	%r28, %r26, %r15;
	mul.wide.u32 	%rd16, %r28, 4;
	add.s64 	%rd17, %rd5, %rd16;
	st.global.f32 	[%rd17], %f6;
	add.s32 	%r30, %r30, %r6;
	setp.lt.u32 	%p3, %r30, %r14;
	@%p3 bra 	$L__BB1_4;
$L__BB1_5:
	add.s32 	%r29, %r29, %r7;
	setp.lt.u32 	%p4, %r29, %r13;
	@%p4 bra 	$L__BB1_2;
$L__BB1_6:
	ret;

}


// ===== COMPILED SASS (sm_100) =====

	.target	sm_100

	.elftype	@"ET_EXEC"


//--------------------- .note.nv.tkinfo           --------------------------
	.section	.note.nv.tkinfo,"",@"SHT_NOTE"
	.sectionflags	@"SHF_NOTE_NV_TKINFO"
	.tkinfo
        /*0018*/ 	.word	0x00000002
        /*0030*/ 	.string	""
        /*0030*/ 	.string	"ptxas"
        /*0030*/ 	.string	"Cuda compilation tools, release 13.0, V13.0.88"
        /*0030*/ 	.string	"Build cuda_13.0.r13.0/compiler.36424714_0"
        /*0030*/ 	.string	"-arch sm_100 -m 64 "



//--------------------- .note.nv.cuinfo           --------------------------
	.section	.note.nv.cuinfo,"",@"SHT_NOTE"
	.sectionflags	@"SHF_NOTE_NV_CUINFO"
        /*0018*/ 	.short	0x0002
        /*001a*/ 	.short	0x0064
        /*001c*/ 	.short	0x0082
	.zero		2


//--------------------- .nv.info                  --------------------------
	.section	.nv.info,"",@"SHT_CUDA_INFO"
	.align	4


	//----- nvinfo : EIATTR_REGCOUNT
	.align		4
        /*0000*/ 	.byte	0x04, 0x2f
        /*0002*/ 	.short	(.L_2 - .L_1)
	.align		4
.L_1:
        /*0004*/ 	.word	index@(_Z3sumPKfS0_Pfjjj)
        /*0008*/ 	.word	0x00000018


	//----- nvinfo : EIATTR_FRAME_SIZE
	.align		4
.L_2:
        /*000c*/ 	.byte	0x04, 0x11
        /*000e*/ 	.short	(.L_4 - .L_3)
	.align		4
.L_3:
        /*0010*/ 	.word	index@(_Z3sumPKfS0_Pfjjj)
        /*0014*/ 	.word	0x00000000


	//----- nvinfo : EIATTR_REGCOUNT
	.align		4
.L_4:
        /*0018*/ 	.byte	0x04, 0x2f
        /*001a*/ 	.short	(.L_6 - .L_5)
	.align		4
.L_5:
        /*001c*/ 	.word	index@(_Z8calc2memPfS_PKfjjjj)
        /*0020*/ 	.word	0x0000001a


	//----- nvinfo : EIATTR_FRAME_SIZE
	.align		4
.L_6:
        /*0024*/ 	.byte	0x04, 0x11
        /*0026*/ 	.short	(.L_8 - .L_7)
	.align		4
.L_7:
        /*0028*/ 	.word	index@(_Z8calc2memPfS_PKfjjjj)
        /*002c*/ 	.word	0x00000000


	//----- nvinfo : EIATTR_MIN_STACK_SIZE
	.align		4
.L_8:
        /*0030*/ 	.byte	0x04, 0x12
        /*0032*/ 	.short	(.L_10 - .L_9)
	.align		4
.L_9:
        /*0034*/ 	.word	index@(_Z8calc2memPfS_PKfjjjj)
        /*0038*/ 	.word	0x00000000


	//----- nvinfo : EIATTR_MIN_STACK_SIZE
	.align		4
.L_10:
        /*003c*/ 	.byte	0x04, 0x12
        /*003e*/ 	.short	(.L_12 - .L_11)
	.align		4
.L_11:
        /*0040*/ 	.word	index@(_Z3sumPKfS0_Pfjjj)
        /*0044*/ 	.word	0x00000000
.L_12:


//--------------------- .nv.compat                --------------------------
	.section	.nv.compat,"",@"SHT_CUDA_COMPAT_INFO"
	.align	4
        /*0000*/ 	.byte	0x02, 0x09, 0x00, 0x00, 0x02, 0x02, 0x01, 0x00, 0x02, 0x05, 0x05, 0x00, 0x03, 0x07, 0x01, 0x01
        /*0010*/ 	.byte	0x02, 0x03, 0x00, 0x00, 0x02, 0x06, 0x01, 0x00, 0x04, 0x0b, 0x08, 0x00, 0x09, 0x00, 0x00, 0x00
        /*0020*/ 	.byte	0x00, 0x00, 0x00, 0x00


//--------------------- .nv.info._Z8calc2memPfS_PKfjjjj --------------------------
	.section	.nv.info._Z8calc2memPfS_PKfjjjj,"",@"SHT_CUDA_INFO"
	.sectionflags	@""
	.align	4


	//----- nvinfo : EIATTR_CUDA_API_VERSION
	.align		4
        /*0000*/ 	.byte	0x04, 0x37
        /*0002*/ 	.short	(.L_14 - .L_13)
.L_13:
        /*0004*/ 	.word	0x00000082


	//----- nvinfo : EIATTR_KPARAM_INFO
	.align		4
.L_14:
        /*0008*/ 	.byte	0x04, 0x17
        /*000a*/ 	.short	(.L_16 - .L_15)
.L_15:
        /*000c*/ 	.word	0x00000000
        /*0010*/ 	.short	0x0006
        /*0012*/ 	.short	0x0024
        /*0014*/ 	.byte	0x00, 0xf0, 0x11, 0x00


	//----- nvinfo : EIATTR_KPARAM_INFO
	.align		4
.L_16:
        /*0018*/ 	.byte	0x04, 0x17
        /*001a*/ 	.short	(.L_18 - .L_17)
.L_17:
        /*001c*/ 	.word	0x00000000
        /*0020*/ 	.short	0x0005
        /*0022*/ 	.short	0x0020
        /*0024*/ 	.byte	0x00, 0xf0, 0x11, 0x00


	//----- nvinfo : EIATTR_KPARAM_INFO
	.align		4
.L_18:
        /*0028*/ 	.byte	0x04, 0x17
        /*002a*/ 	.short	(.L_20 - .L_19)
.L_19:
        /*002c*/ 	.word	0x00000000
        /*0030*/ 	.short	0x0004
        /*0032*/ 	.short	0x001c
        /*0034*/ 	.byte	0x00, 0xf0, 0x11, 0x00


	//----- nvinfo : EIATTR_KPARAM_INFO
	.align		4
.L_20:
        /*0038*/ 	.byte	0x04, 0x17
        /*003a*/ 	.short	(.L_22 - .L_21)
.L_21:
        /*003c*/ 	.word	0x00000000
        /*0040*/ 	.short	0x0003
        /*0042*/ 	.short	0x0018
        /*0044*/ 	.byte	0x00, 0xf0, 0x11, 0x00


	//----- nvinfo : EIATTR_KPARAM_INFO
	.align		4
.L_22:
        /*0048*/ 	.byte	0x04, 0x17
        /*004a*/ 	.short	(.L_24 - .L_23)
.L_23:
        /*004c*/ 	.word	0x00000000
        /*0050*/ 	.short	0x0002
        /*0052*/ 	.short	0x0010
        /*0054*/ 	.byte	0x00, 0xf5, 0x21, 0x00


	//----- nvinfo : EIATTR_KPARAM_INFO
	.align		4
.L_24:
        /*0058*/ 	.byte	0x04, 0x17
        /*005a*/ 	.short	(.L_26 - .L_25)
.L_25:
        /*005c*/ 	.word	0x00000000
        /*0060*/ 	.short	0x0001
        /*0062*/ 	.short	0x0008
        /*0064*/ 	.byte	0x00, 0xf5, 0x21, 0x00


	//----- nvinfo : EIATTR_KPARAM_INFO
	.align		4
.L_26:
        /*0068*/ 	.byte	0x04, 0x17
        /*006a*/ 	.short	(.L_28 - .L_27)
.L_27:
        /*006c*/ 	.word	0x00000000
        /*0070*/ 	.short	0x0000
        /*0072*/ 	.short	0x0000
        /*0074*/ 	.byte	0x00, 0xf5, 0x21, 0x00


	//----- nvinfo : EIATTR_SPARSE_MMA_MASK
	.align		4
.L_28:
        /*0078*/ 	.byte	0x03, 0x50
        /*007a*/ 	.short	0x0000


	//----- nvinfo : EIATTR_MAXREG_COUNT
	.align		4
        /*007c*/ 	.byte	0x03, 0x1b
        /*007e*/ 	.short	0x00ff


	//----- nvinfo : EIATTR_MERCURY_ISA_VERSION
	.align		4
        /*0080*/ 	.byte	0x03, 0x5f
        /*0082*/ 	.short	0x0101


	//----- nvinfo : EIATTR_VRC_CTA_INIT_COUNT
	.align		4
        /*0084*/ 	.byte	0x02, 0x4a
	.zero		1
	.zero		1


	//----- nvinfo : EIATTR_EXIT_INSTR_OFFSETS
	.align		4
        /*0088*/ 	.byte	0x04, 0x1c
        /*008a*/ 	.short	(.L_30 - .L_29)


	//   ....[0]....
.L_29:
        /*008c*/ 	.word	0x000000b0


	//   ....[1]....
        /*0090*/ 	.word	0x000003a0


	//----- nvinfo : EIATTR_CRS_STACK_SIZE
	.align		4
.L_30:
        /*0094*/ 	.byte	0x04, 0x1e
        /*0096*/ 	.short	(.L_32 - .L_31)
.L_31:
        /*0098*/ 	.word	0x00000000


	//----- nvinfo : EIATTR_CBANK_PARAM_SIZE
	.align		4
.L_32:
        /*009c*/ 	.byte	0x03, 0x19
        /*009e*/ 	.short	0x0028


	//----- nvinfo : EIATTR_PARAM_CBANK
	.align		4
        /*00a0*/ 	.byte	0x04, 0x0a
        /*00a2*/ 	.short	(.L_34 - .L_33)
	.align		4
.L_33:
        /*00a4*/ 	.word	index@(.nv.constant0._Z8calc2memPfS_PKfjjjj)
        /*00a8*/ 	.short	0x0380
        /*00aa*/ 	.short	0x0028


	//----- nvinfo : EIATTR_SW_WAR
	.align		4
.L_34:
        /*00ac*/ 	.byte	0x04, 0x36
        /*00ae*/ 	.short	(.L_36 - .L_35)
.L_35:
        /*00b0*/ 	.word	0x00000008
.L_36:


//--------------------- .nv.info._Z3sumPKfS0_Pfjjj --------------------------
	.section	.nv.info._Z3sumPKfS0_Pfjjj,"",@"SHT_CUDA_INFO"
	.sectionflags	@""
	.align	4


	//----- nvinfo : EIATTR_CUDA_API_VERSION
	.align		4
        /*0000*/ 	.byte	0x04, 0x37
        /*0002*/ 	.short	(.L_38 - .L_37)
.L_37:
        /*0004*/ 	.word	0x00000082


	//----- nvinfo : EIATTR_KPARAM_INFO
	.align		4
.L_38:
        /*0008*/ 	.byte	0x04, 0x17
        /*000a*/ 	.short	(.L_40 - .L_39)
.L_39:
        /*000c*/ 	.word	0x00000000
        /*0010*/ 	.short	0x0005
        /*0012*/ 	.short	0x0020
        /*0014*/ 	.byte	0x00, 0xf0, 0x11, 0x00


	//----- nvinfo : EIATTR_KPARAM_INFO
	.align		4
.L_40:
        /*0018*/ 	.byte	0x04, 0x17
        /*001a*/ 	.short	(.L_42 - .L_41)
.L_41:
        /*001c*/ 	.word	0x00000000
        /*0020*/ 	.short	0x0004
        /*0022*/ 	.short	0x001c
        /*0024*/ 	.byte	0x00, 0xf0, 0x11, 0x00


	//----- nvinfo : EIATTR_KPARAM_INFO
	.align		4
.L_42:
        /*0028*/ 	.byte	0x04, 0x17
        /*002a*/ 	.short	(.L_44 - .L_43)
.L_43:
        /*002c*/ 	.word	0x00000000
        /*0030*/ 	.short	0x0003
        /*0032*/ 	.short	0x0018
        /*0034*/ 	.byte	0x00, 0xf0, 0x11, 0x00


	//----- nvinfo : EIATTR_KPARAM_INFO
	.align		4
.L_44:
        /*0038*/ 	.byte	0x04, 0x17
        /*003a*/ 	.short	(.L_46 - .L_45)
.L_45:
        /*003c*/ 	.word	0x00000000
        /*0040*/ 	.short	0x0002
        /*0042*/ 	.short	0x0010
        /*0044*/ 	.byte	0x00, 0xf5, 0x21, 0x00


	//----- nvinfo : EIATTR_KPARAM_INFO
	.align		4
.L_46:
        /*0048*/ 	.byte	0x04, 0x17
        /*004a*/ 	.short	(.L_48 - .L_47)
.L_47:
        /*004c*/ 	.word	0x00000000
        /*0050*/ 	.short	0x0001
        /*0052*/ 	.short	0x0008
        /*0054*/ 	.byte	0x00, 0xf5, 0x21, 0x00


	//----- nvinfo : EIATTR_KPARAM_INFO
	.align		4
.L_48:
        /*0058*/ 	.byte	0x04, 0x17
        /*005a*/ 	.short	(.L_50 - .L_49)
.L_49:
        /*005c*/ 	.word	0x00000000
        /*0060*/ 	.short	0x0000
        /*0062*/ 	.short	0x0000
        /*0064*/ 	.byte	0x00, 0xf5, 0x21, 0x00


	//----- nvinfo : EIATTR_SPARSE_MMA_MASK
	.align		4
.L_50:
        /*0068*/ 	.byte	0x03, 0x50
        /*006a*/ 	.short	0x0000


	//----- nvinfo : EIATTR_MAXREG_COUNT
	.align		4
        /*006c*/ 	.byte	0x03, 0x1b
        /*006e*/ 	.short	0x00ff


	//----- nvinfo : EIATTR_MERCURY_ISA_VERSION
	.align		4
        /*0070*/ 	.byte	0x03, 0x5f
        /*0072*/ 	.short	0x0101


	//----- nvinfo : EIATTR_VRC_CTA_INIT_COUNT
	.align		4
        /*0074*/ 	.byte	0x02, 0x4a
	.zero		1
	.zero		1


	//----- nvinfo : EIATTR_EXIT_INSTR_OFFSETS
	.align		4
        /*0078*/ 	.byte	0x04, 0x1c
        /*007a*/ 	.short	(.L_52 - .L_51)


	//   ....[0]....
.L_51:
        /*007c*/ 	.word	0x000000b0


	//   ....[1]....
        /*0080*/ 	.word	0x00000350


	//----- nvinfo : EIATTR_CRS_STACK_SIZE
	.align		4
.L_52:
        /*0084*/ 	.byte	0x04, 0x1e
        /*0086*/ 	.short	(.L_54 - .L_53)
.L_53:
        /*0088*/ 	.word	0x00000000


	//----- nvinfo : EIATTR_CBANK_PARAM_SIZE
	.align		4
.L_54:
        /*008c*/ 	.byte	0x03, 0x19
        /*008e*/ 	.short	0x0024


	//----- nvinfo : EIATTR_PARAM_CBANK
	.align		4
        /*0090*/ 	.byte	0x04, 0x0a
        /*0092*/ 	.short	(.L_56 - .L_55)
	.align		4
.L_55:
        /*0094*/ 	.word	index@(.nv.constant0._Z3sumPKfS0_Pfjjj)
        /*0098*/ 	.short	0x0380
        /*009a*/ 	.short	0x0024


	//----- nvinfo : EIATTR_SW_WAR
	.align		4
.L_56:
        /*009c*/ 	.byte	0x04, 0x36
        /*009e*/ 	.short	(.L_58 - .L_57)
.L_57:
        /*00a0*/ 	.word	0x00000008
.L_58:


//--------------------- .nv.callgraph             --------------------------
	.section	.nv.callgraph,"",@"SHT_CUDA_CALLGRAPH"
	.align	4
	.sectionentsize	8
	.align		4
        /*0000*/ 	.word	0x00000000
	.align		4
        /*0004*/ 	.word	0xffffffff
	.align		4
        /*0008*/ 	.word	0x00000000
	.align		4
        /*000c*/ 	.word	0xfffffffe
	.align		4
        /*0010*/ 	.word	0x00000000
	.align		4
        /*0014*/ 	.word	0xfffffffd
	.align		4
        /*0018*/ 	.word	0x00000000
	.align		4
        /*001c*/ 	.word	0xfffffffc


//--------------------- .nv.constant3             --------------------------
	.section	.nv.constant3,"a",@progbits
	.align	4
.nv.constant3:
	.type		conv,@object
	.size		conv,(.L_0 - conv)
conv:
	.zero		24
.L_0:


//--------------------- .text._Z8calc2memPfS_PKfjjjj --------------------------
	.section	.text._Z8calc2memPfS_PKfjjjj,"ax",@progbits
	.align	128
        .global         _Z8calc2memPfS_PKfjjjj
        .type           _Z8calc2memPfS_PKfjjjj,@function
        .size           _Z8calc2memPfS_PKfjjjj,(.L_x_10 - _Z8calc2memPfS_PKfjjjj)
        .other          _Z8calc2memPfS_PKfjjjj,@"STO_CUDA_ENTRY STV_DEFAULT"
_Z8calc2memPfS_PKfjjjj:
.text._Z8calc2memPfS_PKfjjjj:
[----:B------:R-:W-:Y:S01]  /*0000*/  LDC R1, c[0x0][0x37c] ;  /* 0x0000df00ff017b82 */ /* 0x000fe20000000800 */
[----:B------:R-:W0:Y:S01]  /*0010*/  S2R R2, SR_TID.Y ;  /* 0x0000000000027919 */ /* 0x000e220000002200 */
[----:B------:R-:W1:Y:S06]  /*0020*/  LDCU UR8, c[0x0][0x360] ;  /* 0x00006c00ff0877ac */ /* 0x000e6c0008000800 */
[----:B------:R-:W2:Y:S01]  /*0030*/  LDC R15, c[0x0][0x398] ;  /* 0x0000e600ff0f7b82 */ /* 0x000ea20000000800 */
[----:B------:R-:W0:Y:S01]  /*0040*/  S2R R5, SR_CTAID.Y ;  /* 0x0000000000057919 */ /* 0x000e220000002600 */
[----:B------:R-:W0:Y:S01]  /*0050*/  LDCU UR9, c[0x0][0x364] ;  /* 0x00006c80ff0977ac */ /* 0x000e220008000800 */
[----:B------:R-:W1:Y:S01]  /*0060*/  S2R R0, SR_TID.X ;  /* 0x0000000000007919 */ /* 0x000e620000002100 */
[----:B------:R-:W1:Y:S01]  /*0070*/  S2R R3, SR_CTAID.X ;  /* 0x0000000000037919 */ /* 0x000e620000002500 */
[----:B0-----:R-:W-:-:S05]  /*0080*/  IMAD R2, R5, UR9, R2 ;  /* 0x0000000905027c24 */ /* 0x001fca000f8e0202 */
[----:B--2---:R-:W-:Y:S01]  /*0090*/  ISETP.GE.U32.AND P0, PT, R2, R15, PT ;  /* 0x0000000f0200720c */ /* 0x004fe20003f06070 */
[----:B-1----:R-:W-:-:S12]  /*00a0*/  IMAD R0, R3, UR8, R0 ;  /* 0x0000000803007c24 */ /* 0x002fd8000f8e0200 */
[----:B------:R-:W-:Y:S05]  /*00b0*/  @P0 EXIT ;  /* 0x000000000000094d */ /* 0x000fea0003800000 */
[----:B------:R-:W0:Y:S01]  /*00c0*/  LDCU UR5, c[0x0][0x3a4] ;  /* 0x00007480ff0577ac */ /* 0x000e220008000800 */
[----:B------:R-:W-:Y:S02]  /*00d0*/  MOV R14, R2 ;  /* 0x00000002000e7202 */ /* 0x000fe40000000f00 */
[----:B------:R-:W-:Y:S01]  /*00e0*/  IADD3 R15, PT, PT, R15, 0x2, RZ ;  /* 0x000000020f0f7810 */ /* 0x000fe20007ffe0ff */
[----:B------:R-:W1:Y:S01]  /*00f0*/  LDCU UR10, c[0x0][0x370] ;  /* 0x00006e00ff0a77ac */ /* 0x000e620008000800 */
[----:B------:R-:W2:Y:S01]  /*0100*/  LDCU UR11, c[0x0][0x374] ;  /* 0x00006e80ff0b77ac */ /* 0x000ea20008000800 */
[----:B------:R-:W3:Y:S01]  /*0110*/  LDCU.64 UR12, c[0x0][0x358] ;  /* 0x00006b00ff0c77ac */ /* 0x000ee20008000a00 */
[----:B------:R-:W4:Y:S01]  /*0120*/  LDCU UR15, c[0x0][0x398] ;  /* 0x00007300ff0f77ac */ /* 0x000f220008000800 */
[----:B0-----:R-:W-:Y:S02]  /*0130*/  USHF.L.U32 UR4, UR5, 0x2, URZ ;  /* 0x0000000205047899 */ /* 0x001fe400080006ff */
[----:B------:R-:W-:Y:S01]  /*0140*/  UIADD3 UR5, UPT, UPT, UR5, 0x2, URZ ;  /* 0x0000000205057890 */ /* 0x000fe2000fffe0ff */
[----:B------:R-:W0:Y:S03]  /*0150*/  LDCU UR14, c[0x0][0x3a0] ;  /* 0x00007400ff0e77ac */ /* 0x000e260008000800 */
[----:B------:R-:W-:-:S06]  /*0160*/  USHF.L.U32 UR5, UR5, 0x2, URZ ;  /* 0x0000000205057899 */ /* 0x000fcc00080006ff */
[----:B------:R-:W0:Y:S01]  /*0170*/  LDCU UR6, c[0x3][UR4] ;  /* 0x00c00000040677ac */ /* 0x000e220008000800 */
[----:B-1----:R-:W-:-:S05]  /*0180*/  UIMAD UR4, UR8, UR10, URZ ;  /* 0x0000000a080472a4 */ /* 0x002fca000f8e02ff */
[----:B------:R-:W1:Y:S01]  /*0190*/  LDCU UR7, c[0x3][UR5] ;  /* 0x00c00000050777ac */ /* 0x000e620008000800 */
[----:B--234-:R-:W-:-:S12]  /*01a0*/  UIMAD UR5, UR9, UR11, URZ ;  /* 0x0000000b090572a4 */ /* 0x01cfd8000f8e02ff */
.L_x_3:
[----:B------:R-:W2:Y:S01]  /*01b0*/  LDC R21, c[0x0][0x39c] ;  /* 0x0000e700ff157b82 */ /* 0x000ea20000000800 */
[----:B------:R-:W-:Y:S01]  /*01c0*/  BSSY.RECONVERGENT B0, `(.L_x_0) ;  /* 0x0000019000007945 */ /* 0x000fe20003800200 */
[----:B--2---:R-:W-:-:S13]  /*01d0*/  ISETP.GE.U32.AND P0, PT, R0, R21, PT ;  /* 0x000000150000720c */ /* 0x004fda0003f06070 */
[----:B------:R-:W-:Y:S05]  /*01e0*/  @P0 BRA `(.L_x_1) ;  /* 0x0000000000580947 */ /* 0x000fea0003800000 */
[----:B------:R-:W2:Y:S01]  /*01f0*/  LDC.64 R2, c[0x0][0x390] ;  /* 0x0000e400ff027b82 */ /* 0x000ea20000000a00 */
[----:B------:R-:W-:Y:S01]  /*0200*/  IADD3 R23, PT, PT, R14, 0x1, RZ ;  /* 0x000000010e177810 */ /* 0x000fe20007ffe0ff */
[----:B------:R-:W-:-:S06]  /*0210*/  IMAD.MOV.U32 R16, RZ, RZ, R0 ;  /* 0x000000ffff107224 */ /* 0x000fcc00078e0000 */
[----:B------:R-:W3:Y:S08]  /*0220*/  LDC.64 R4, c[0x0][0x380] ;  /* 0x0000e000ff047b82 */ /* 0x000ef00000000a00 */
[----:B------:R-:W4:Y:S02]  /*0230*/  LDC.64 R6, c[0x0][0x388] ;  /* 0x0000e200ff067b82 */ /* 0x000f240000000a00 */
.L_x_2:
[----:B------:R-:W-:-:S04]  /*0240*/  IMAD R9, R16, UR15, R14 ;  /* 0x0000000f10097c24 */ /* 0x000fc8000f8e020e */
[----:B--2---:R-:W-:-:S05]  /*0250*/  IMAD.WIDE.U32 R8, R9, 0x4, R2 ;  /* 0x0000000409087825 */ /* 0x004fca00078e0002 */
[----:B0-----:R-:W2:Y:S01]  /*0260*/  LDG.E R13, desc[UR12][R8.64] ;  /* 0x0000000c080d7981 */ /* 0x001ea2000c1e1900 */
[----:B------:R-:W-:-:S05]  /*0270*/  IMAD R10, R15, R16, R15 ;  /* 0x000000100f0a7224 */ /* 0x000fca00078e020f */
[----:B------:R-:W-:-:S04]  /*0280*/  IADD3 R12, PT, PT, R23, R10, RZ ;  /* 0x0000000a170c7210 */ /* 0x000fc80007ffe0ff */
[----:B0-----:R-:W-:-:S05]  /*0290*/  IADD3 R11, PT, PT, R12, -UR14, RZ ;  /* 0x8000000e0c0b7c10 */ /* 0x001fca000fffe0ff */
[----:B---3--:R-:W-:-:S04]  /*02a0*/  IMAD.WIDE.U32 R10, R11, 0x4, R4 ;  /* 0x000000040b0a7825 */ /* 0x008fc800078e0004 */
[----:B--2---:R-:W-:-:S05]  /*02b0*/  FMUL R17, R13, UR6 ;  /* 0x000000060d117c20 */ /* 0x004fca0008400000 */
[----:B------:R0:W-:Y:S04]  /*02c0*/  STG.E desc[UR12][R10.64], R17 ;  /* 0x000000110a007986 */ /* 0x0001e8000c10190c */
[----:B------:R-:W1:Y:S01]  /*02d0*/  LDG.E R18, desc[UR12][R8.64] ;  /* 0x0000000c08127981 */ /* 0x000e62000c1e1900 */
[----:B------:R-:W-:Y:S01]  /*02e0*/  VIADD R13, R12, UR14 ;  /* 0x0000000e0c0d7c36 */ /* 0x000fe20008000000 */
[----:B------:R-:W-:-:S03]  /*02f0*/  IADD3 R16, PT, PT, R16, UR4, RZ ;  /* 0x0000000410107c10 */ /* 0x000fc6000fffe0ff */
[----:B----4-:R-:W-:Y:S01]  /*0300*/  IMAD.WIDE.U32 R12, R13, 0x4, R6 ;  /* 0x000000040d0c7825 */ /* 0x010fe200078e0006 */
[----:B------:R-:W-:-:S03]  /*0310*/  ISETP.GE.U32.AND P0, PT, R16, R21, PT ;  /* 0x000000151000720c */ /* 0x000fc60003f06070 */
[----:B-1----:R-:W-:-:S05]  /*0320*/  FMUL R19, R18, UR7 ;  /* 0x0000000712137c20 */ /* 0x002fca0008400000 */
[----:B------:R0:W-:Y:S05]  /*0330*/  STG.E desc[UR12][R12.64], R19 ;  /* 0x000000130c007986 */ /* 0x0001ea000c10190c */
[----:B------:R-:W-:Y:S05]  /*0340*/  @!P0 BRA `(.L_x_2) ;  /* 0xfffffffc00bc8947 */ /* 0x000fea000383ffff */
.L_x_1:
[----:B01----:R-:W-:Y:S05]  /*0350*/  BSYNC.RECONVERGENT B0 ;  /* 0x0000000000007941 */ /* 0x003fea0003800200 */
.L_x_0:
[----:B------:R-:W0:Y:S01]  /*0360*/  LDCU UR8, c[0x0][0x398] ;  /* 0x00007300ff0877ac */ /* 0x000e220008000800 */
[----:B------:R-:W-:-:S04]  /*0370*/  IADD3 R14, PT, PT, R14, UR5, RZ ;  /* 0x000000050e0e7c10 */ /* 0x000fc8000fffe0ff */
[----:B0-----:R-:W-:-:S13]  /*0380*/  ISETP.GE.U32.AND P0, PT, R14, UR8, PT ;  /* 0x000000080e007c0c */ /* 0x001fda000bf06070 */
[----:B------:R-:W-:Y:S05]  /*0390*/  @!P0 BRA `(.L_x_3) ;  /* 0xfffffffc00848947 */ /* 0x000fea000383ffff */
[----:B------:R-:W-:Y:S05]  /*03a0*/  EXIT ;  /* 0x000000000000794d */ /* 0x000fea0003800000 */
.L_x_4:
[----:B------:R-:W-:-:S00]  /*03b0*/  BRA `(.L_x_4) ;  /* 0xfffffffc00fc7947 */ /* 0x000fc0000383ffff */
[----:B------:R-:W-:-:S00]  /*03c0*/  NOP ;  /* 0x0000000000007918 */ /* 0x000fc00000000000 */
        /* <DEDUP_REMOVED lines=11> */
.L_x_10:


//--------------------- .text._Z3sumPKfS0_Pfjjj   --------------------------
	.section	.text._Z3sumPKfS0_Pfjjj,"ax",@progbits
	.align	128
        .global         _Z3sumPKfS0_Pfjjj
        .type           _Z3sumPKfS0_Pfjjj,@function
        .size           _Z3sumPKfS0_Pfjjj,(.L_x_11 - _Z3sumPKfS0_Pfjjj)
        .other          _Z3sumPKfS0_Pfjjj,@"STO_CUDA_ENTRY STV_DEFAULT"
_Z3sumPKfS0_Pfjjj:
.text._Z3sumPKfS0_Pfjjj:
        /* <DEDUP_REMOVED lines=19> */
[----:B0-----:R-:W-:-:S04]  /*0130*/  UIADD3 UR4, UPT, UPT, UR4, 0x1, URZ ;  /* 0x0000000104047890 */ /* 0x001fc8000fffe0ff */
[----:B------:R-:W-:-:S12]  /*0140*/  USHF.L.U32 UR4, UR4, 0x2, URZ ;  /* 0x0000000204047899 */ /* 0x000fd800080006ff */
[----:B------:R-:W0:Y:S01]  /*0150*/  LDCU UR6, c[0x3][UR4] ;  /* 0x00c00000040677ac */ /* 0x000e220008000800 */
[----:B-1----:R-:W-:Y:S02]  /*0160*/  UIMAD UR4, UR5, UR8, URZ ;  /* 0x00000008050472a4 */ /* 0x002fe4000f8e02ff */
[----:B--234-:R-:W-:-:S12]  /*0170*/  UIMAD UR5, UR7, UR9, URZ ;  /* 0x00000009070572a4 */ /* 0x01cfd8000f8e02ff */
.L_x_8:
[----:B------:R-:W1:Y:S01]  /*0180*/  LDC R19, c[0x0][0x39c] ;  /* 0x0000e700ff137b82 */ /* 0x000e620000000800 */
[----:B------:R-:W-:Y:S01]  /*0190*/  BSSY.RECONVERGENT B0, `(.L_x_5) ;  /* 0x0000017000007945 */ /* 0x000fe20003800200 */
[----:B-1----:R-:W-:-:S13]  /*01a0*/  ISETP.GE.U32.AND P0, PT, R0, R19, PT ;  /* 0x000000130000720c */ /* 0x002fda0003f06070 */
[----:B----4-:R-:W-:Y:S05]  /*01b0*/  @P0 BRA `(.L_x_6) ;  /* 0x0000000000500947 */ /* 0x010fea0003800000 */
[----:B------:R-:W1:Y:S01]  /*01c0*/  LDC.64 R2, c[0x0][0x390] ;  /* 0x0000e400ff027b82 */ /* 0x000e620000000a00 */
[----:B------:R-:W-:Y:S02]  /*01d0*/  IADD3 R21, PT, PT, R14, 0x1, RZ ;  /* 0x000000010e157810 */ /* 0x000fe40007ffe0ff */
[----:B------:R-:W-:-:S05]  /*01e0*/  MOV R16, R0 ;  /* 0x0000000000107202 */ /* 0x000fca0000000f00 */
[----:B------:R-:W2:Y:S08]  /*01f0*/  LDC.64 R4, c[0x0][0x380] ;  /* 0x0000e000ff047b82 */ /* 0x000eb00000000a00 */
[----:B------:R-:W3:Y:S02]  /*0200*/  LDC.64 R6, c[0x0][0x388] ;  /* 0x0000e200ff067b82 */ /* 0x000ee40000000a00 */
.L_x_7:
[----:B----4-:R-:W-:Y:S02]  /*0210*/  IMAD R8, R15, R16, R15 ;  /* 0x000000100f087224 */ /* 0x010fe400078e020f */
[----:B------:R-:W-:-:S03]  /*0220*/  IMAD R9, R16, UR12, R14 ;  /* 0x0000000c10097c24 */ /* 0x000fc6000f8e020e */
[----:B------:R-:W-:Y:S01]  /*0230*/  IADD3 R13, PT, PT, R21, R8, RZ ;  /* 0x00000008150d7210 */ /* 0x000fe20007ffe0ff */
[----:B-1----:R-:W-:-:S04]  /*0240*/  IMAD.WIDE.U32 R8, R9, 0x4, R2 ;  /* 0x0000000409087825 */ /* 0x002fc800078e0002 */
[C---:B--2---:R-:W-:Y:S01]  /*0250*/  IMAD.WIDE.U32 R10, R13.reuse, 0x4, R4 ;  /* 0x000000040d0a7825 */ /* 0x044fe200078e0004 */
[----:B------:R-:W0:Y:S03]  /*0260*/  LDG.E R18, desc[UR10][R8.64] ;  /* 0x0000000a08127981 */ /* 0x000e26000c1e1900 */
[----:B---3--:R-:W-:Y:S02]  /*0270*/  IMAD.WIDE.U32 R12, R13, 0x4, R6 ;  /* 0x000000040d0c7825 */ /* 0x008fe400078e0006 */
[----:B------:R-:W2:Y:S04]  /*0280*/  LDG.E R10, desc[UR10][R10.64] ;  /* 0x0000000a0a0a7981 */ /* 0x000ea8000c1e1900 */
[----:B------:R-:W2:Y:S01]  /*0290*/  LDG.E R13, desc[UR10][R12.64] ;  /* 0x0000000a0c0d7981 */ /* 0x000ea2000c1e1900 */
[----:B------:R-:W-:-:S04]  /*02a0*/  IADD3 R16, PT, PT, R16, UR4, RZ ;  /* 0x0000000410107c10 */ /* 0x000fc8000fffe0ff */
[----:B------:R-:W-:Y:S01]  /*02b0*/  ISETP.GE.U32.AND P0, PT, R16, R19, PT ;  /* 0x000000131000720c */ /* 0x000fe20003f06070 */
[----:B--2---:R-:W-:-:S04]  /*02c0*/  FADD R17, R10, R13 ;  /* 0x0000000d0a117221 */ /* 0x004fc80000000000 */
[----:B0-----:R-:W-:-:S05]  /*02d0*/  FFMA R17, R18, UR6, R17 ;  /* 0x0000000612117c23 */ /* 0x001fca0008000011 */
[----:B------:R4:W-:Y:S03]  /*02e0*/  STG.E desc[UR10][R8.64], R17 ;  /* 0x0000001108007986 */ /* 0x0009e6000c10190a */
[----:B------:R-:W-:Y:S05]  /*02f0*/  @!P0 BRA `(.L_x_7) ;  /* 0xfffffffc00c48947 */ /* 0x000fea000383ffff */
.L_x_6:
[----:B0-----:R-:W-:Y:S05]  /*0300*/  BSYNC.RECONVERGENT B0 ;  /* 0x0000000000007941 */ /* 0x001fea0003800200 */
.L_x_5:
[----:B------:R-:W0:Y:S01]  /*0310*/  LDCU UR7, c[0x0][0x398] ;  /* 0x00007300ff0777ac */ /* 0x000e220008000800 */
[----:B------:R-:W-:-:S04]  /*0320*/  IADD3 R14, PT, PT, R14, UR5, RZ ;  /* 0x000000050e0e7c10 */ /* 0x000fc8000fffe0ff */
[----:B0-----:R-:W-:-:S13]  /*0330*/  ISETP.GE.U32.AND P0, PT, R14, UR7, PT ;  /* 0x000000070e007c0c */ /* 0x001fda000bf06070 */
[----:B------:R-:W-:Y:S05]  /*0340*/  @!P0 BRA `(.L_x_8) ;  /* 0xfffffffc008c8947 */ /* 0x000fea000383ffff */
[----:B------:R-:W-:Y:S05]  /*0350*/  EXIT ;  /* 0x000000000000794d */ /* 0x000fea0003800000 */
.L_x_9:
        /* <DEDUP_REMOVED lines=10> */
.L_x_11:


//--------------------- .nv.shared.reserved.0     --------------------------
	.section	.nv.shared.reserved.0,"aw",@nobits
	.weak		__nv_reservedSMEM_offset_0_alias
	.size		__nv_reservedSMEM_offset_0_alias, 0, 64
	.other		__nv_reservedSMEM_offset_0_alias,@"STO_CUDA_RESERVED_SHARED STV_DEFAULT"
__nv_reservedSMEM_offset_0_alias:
	.zero		0
	.zero		64


//--------------------- .nv.constant0._Z8calc2memPfS_PKfjjjj --------------------------
	.section	.nv.constant0._Z8calc2memPfS_PKfjjjj,"a",@progbits
	.sectionflags	@""
	.align	4
.nv.constant0._Z8calc2memPfS_PKfjjjj:
	.zero		936


//--------------------- .nv.constant0._Z3sumPKfS0_Pfjjj --------------------------
	.section	.nv.constant0._Z3sumPKfS0_Pfjjj,"a",@progbits
	.sectionflags	@""
	.align	4
.nv.constant0._Z3sumPKfS0_Pfjjj:
	.zero		932


//--------------------- SYMBOLS --------------------------

	.type		.nv.reservedSmem.offset0,@object
	.size		.nv.reservedSmem.offset0,0x4
